	.headerflags	@"EF_CUDA_TEXMODE_UNIFIED EF_CUDA_64BIT_ADDRESS EF_CUDA_ACCELERATORS EF_CUDA_SM90 EF_CUDA_VIRTUAL_SM(EF_CUDA_SM90)"
	.elftype	@"ET_EXEC"


//--------------------- .nv.info                  --------------------------
	.section	.nv.info,"",@"SHT_CUDA_INFO"
	.align	4


	//----- nvinfo : EIATTR_REGCOUNT
	.align		4
        /*0000*/ 	.byte	0x04, 0x2f
        /*0002*/ 	.short	(.L_1 - .L_0)
	.align		4
.L_0:
        /*0004*/ 	.word	index@(triton_poi_fused_convolution_5)
        /*0008*/ 	.word	0x0000001a


	//----- nvinfo : EIATTR_MIN_STACK_SIZE
	.align		4
.L_1:
        /*000c*/ 	.byte	0x04, 0x12
        /*000e*/ 	.short	(.L_3 - .L_2)
	.align		4
.L_2:
        /*0010*/ 	.word	index@(triton_poi_fused_convolution_5)
        /*0014*/ 	.word	0x00000000


	//----- nvinfo : EIATTR_FRAME_SIZE
	.align		4
.L_3:
        /*0018*/ 	.byte	0x04, 0x11
        /*001a*/ 	.short	(.L_5 - .L_4)
	.align		4
.L_4:
        /*001c*/ 	.word	index@(triton_poi_fused_convolution_5)
        /*0020*/ 	.word	0x00000000


	//----- nvinfo : EIATTR_MIN_STACK_SIZE
	.align		4
.L_5:
        /*0024*/ 	.byte	0x04, 0x12
        /*0026*/ 	.short	(.L_7 - .L_6)
	.align		4
.L_6:
        /*0028*/ 	.word	index@(triton_poi_fused_convolution_5)
        /*002c*/ 	.word	0x00000000
.L_7:


//--------------------- .nv.info.triton_poi_fused_convolution_5 --------------------------
	.section	.nv.info.triton_poi_fused_convolution_5,"",@"SHT_CUDA_INFO"
	.sectionflags	@""
	.align	4


	//----- nvinfo : EIATTR_CUDA_API_VERSION
	.align		4
        /*0000*/ 	.byte	0x04, 0x37
        /*0002*/ 	.short	(.L_9 - .L_8)
.L_8:
        /*0004*/ 	.word	0x0000007c


	//----- nvinfo : EIATTR_KPARAM_INFO
	.align		4
.L_9:
        /*0008*/ 	.byte	0x04, 0x17
        /*000a*/ 	.short	(.L_11 - .L_10)
.L_10:
        /*000c*/ 	.word	0x00000000
        /*0010*/ 	.short	0x0003
        /*0012*/ 	.short	0x0014
        /*0014*/ 	.byte	0x00, 0xf0, 0x11, 0x00


	//----- nvinfo : EIATTR_KPARAM_INFO
	.align		4
.L_11:
        /*0018*/ 	.byte	0x04, 0x17
        /*001a*/ 	.short	(.L_13 - .L_12)
.L_12:
        /*001c*/ 	.word	0x00000000
        /*0020*/ 	.short	0x0002
        /*0022*/ 	.short	0x0010
        /*0024*/ 	.byte	0x00, 0xf0, 0x11, 0x00


	//----- nvinfo : EIATTR_KPARAM_INFO
	.align		4
.L_13:
        /*0028*/ 	.byte	0x04, 0x17
        /*002a*/ 	.short	(.L_15 - .L_14)
.L_14:
        /*002c*/ 	.word	0x00000000
        /*0030*/ 	.short	0x0001
        /*0032*/ 	.short	0x0008
        /*0034*/ 	.byte	0x00, 0xf4, 0x21, 0x00


	//----- nvinfo : EIATTR_KPARAM_INFO
	.align		4
.L_15:
        /*0038*/ 	.byte	0x04, 0x17
        /*003a*/ 	.short	(.L_17 - .L_16)
.L_16:
        /*003c*/ 	.word	0x00000000
        /*0040*/ 	.short	0x0000
        /*0042*/ 	.short	0x0000
        /*0044*/ 	.byte	0x00, 0xf4, 0x21, 0x00


	//----- nvinfo : EIATTR_SPARSE_MMA_MASK
	.align		4
.L_17:
        /*0048*/ 	.byte	0x03, 0x50
        /*004a*/ 	.short	0x0000


	//----- nvinfo : EIATTR_MAXREG_COUNT
	.align		4
        /*004c*/ 	.byte	0x03, 0x1b
        /*004e*/ 	.short	0x00ff


	//----- nvinfo : EIATTR_EXIT_INSTR_OFFSETS
	.align		4
        /*0050*/ 	.byte	0x04, 0x1c
        /*0052*/ 	.short	(.L_19 - .L_18)


	//   ....[0]....
.L_18:
        /*0054*/ 	.word	0x000004c0


	//   ....[1]....
        /*0058*/ 	.word	0x00000520


	//----- nvinfo : EIATTR_REQNTID
	.align		4
.L_19:
        /*005c*/ 	.byte	0x04, 0x10
        /*005e*/ 	.short	(.L_21 - .L_20)
.L_20:
        /*0060*/ 	.word	0x00000080
        /*0064*/ 	.word	0x00000001
        /*0068*/ 	.word	0x00000001


	//----- nvinfo : EIATTR_CBANK_PARAM_SIZE
	.align		4
.L_21:
        /*006c*/ 	.byte	0x03, 0x19
        /*006e*/ 	.short	0x0018


	//----- nvinfo : EIATTR_PARAM_CBANK
	.align		4
        /*0070*/ 	.byte	0x04, 0x0a
        /*0072*/ 	.short	(.L_23 - .L_22)
	.align		4
.L_22:
        /*0074*/ 	.word	index@(.nv.constant0.triton_poi_fused_convolution_5)
        /*0078*/ 	.short	0x0210
        /*007a*/ 	.short	0x0018


	//----- nvinfo : EIATTR_SW_WAR
	.align		4
.L_23:
        /*007c*/ 	.byte	0x04, 0x36
        /*007e*/ 	.short	(.L_25 - .L_24)
.L_24:
        /*0080*/ 	.word	0x00000008
.L_25:


//--------------------- .nv.callgraph             --------------------------
	.section	.nv.callgraph,"",@"SHT_CUDA_CALLGRAPH"
	.align	4
	.sectionentsize	8
	.align		4
        /*0000*/ 	.word	0x00000000
	.align		4
        /*0004*/ 	.word	0xffffffff
	.align		4
        /*0008*/ 	.word	0x00000000
	.align		4
        /*000c*/ 	.word	0xfffffffe
	.align		4
        /*0010*/ 	.word	0x00000000
	.align		4
        /*0014*/ 	.word	0xfffffffd
	.align		4
        /*0018*/ 	.word	0x00000000
	.align		4
        /*001c*/ 	.word	0xfffffffc


//--------------------- .text.triton_poi_fused_convolution_5 --------------------------
	.section	.text.triton_poi_fused_convolution_5,"ax",@progbits
	.sectionflags	@"SHF_BARRIERS=1"
	.align	128
        .global         triton_poi_fused_convolution_5
        .type           triton_poi_fused_convolution_5,@function
        .size           triton_poi_fused_convolution_5,(.L_x_1 - triton_poi_fused_convolution_5)
        .other          triton_poi_fused_convolution_5,@"STO_CUDA_ENTRY STV_DEFAULT"
triton_poi_fused_convolution_5:
.text.triton_poi_fused_convolution_5:
[----:B------:R-:W0:Y:S02]  /*0000*/  LDC R1, c[0x0][0x28] ;  /* 0x00000a00ff017b82 */ /* 0x000e240000000800 */
[----:B------:R-:W1:Y:S01]  /*0010*/  S2R R18, SR_TID.X ;  /* 0x0000000000127919 */ /* 0x000e620000002100 */
[----:B------:R-:W2:Y:S01]  /*0020*/  LDC.64 R8, c[0x0][0x210] ;  /* 0x00008400ff087b82 */ /* 0x000ea20000000a00 */
[----:B------:R-:W-:Y:S02]  /*0030*/  CS2R R4, SRZ ;  /* 0x0000000000047805 */ /* 0x000fe4000001ff00 */
[----:B------:R-:W-:Y:S01]  /*0040*/  CS2R R6, SRZ ;  /* 0x0000000000067805 */ /* 0x000fe2000001ff00 */
[----:B------:R-:W3:Y:S01]  /*0050*/  S2R R17, SR_CTAID.Y ;  /* 0x0000000000117919 */ /* 0x000ee20000002600 */
[----:B------:R-:W-:Y:S01]  /*0060*/  ULDC.64 UR6, c[0x0][0x208] ;  /* 0x0000820000067ab9 */ /* 0x000fe20000000a00 */
[----:B------:R-:W4:Y:S01]  /*0070*/  S2R R3, SR_CTAID.X ;  /* 0x0000000000037919 */ /* 0x000f220000002500 */
[----:B-1----:R-:W-:Y:S01]  /*0080*/  SHF.R.U32.HI R0, RZ, 0x3, R18 ;  /* 0x00000003ff007819 */ /* 0x002fe20000011612 */
[----:B------:R-:W-:Y:S02]  /*0090*/  IMAD.SHL.U32 R16, R18, 0x4, RZ ;  /* 0x0000000412107824 */ /* 0x000fe400078e00ff */
[----:B---3--:R-:W-:Y:S01]  /*00a0*/  IMAD.SHL.U32 R17, R17, 0x20, RZ ;  /* 0x0000002011117824 */ /* 0x008fe200078e00ff */
[----:B------:R-:W-:Y:S01]  /*00b0*/  SGXT.U32 R0, R0, 0x4 ;  /* 0x000000040000781a */ /* 0x000fe20000000000 */
[----:B----4-:R-:W-:-:S03]  /*00c0*/  IMAD.SHL.U32 R3, R3, 0x20, RZ ;  /* 0x0000002003037824 */ /* 0x010fc600078e00ff */
[----:B------:R-:W-:Y:S02]  /*00d0*/  LOP3.LUT R2, R17, R0, RZ, 0xfc, !PT ;  /* 0x0000000011027212 */ /* 0x000fe400078efcff */
[----:B------:R-:W-:Y:S02]  /*00e0*/  LOP3.LUT R10, R17, 0x10, R0, 0xfe, !PT ;  /* 0x00000010110a7812 */ /* 0x000fe400078efe00 */
[----:B------:R-:W-:Y:S02]  /*00f0*/  LOP3.LUT R11, R3, 0x1c, R16, 0xf8, !PT ;  /* 0x0000001c030b7812 */ /* 0x000fe400078ef810 */
[----:B------:R-:W-:Y:S02]  /*0100*/  ISETP.GE.AND P0, PT, R2, 0x80, PT ;  /* 0x000000800200780c */ /* 0x000fe40003f06270 */
[----:B------:R-:W-:Y:S01]  /*0110*/  ISETP.GE.AND P1, PT, R10, 0x80, PT ;  /* 0x000000800a00780c */ /* 0x000fe20003f26270 */
[--C-:B------:R-:W-:Y:S02]  /*0120*/  IMAD R13, R2, 0x1000, R11.reuse ;  /* 0x00001000020d7824 */ /* 0x100fe400078e020b */
[----:B------:R-:W-:-:S02]  /*0130*/  IMAD R15, R10, 0x1000, R11 ;  /* 0x000010000a0f7824 */ /* 0x000fc400078e020b */
[----:B--2---:R-:W-:Y:S01]  /*0140*/  IMAD.WIDE R12, R13, 0x4, R8 ;  /* 0x000000040d0c7825 */ /* 0x004fe200078e0208 */
[----:B------:R-:W-:-:S03]  /*0150*/  CS2R R10, SRZ ;  /* 0x00000000000a7805 */ /* 0x000fc6000001ff00 */
[----:B------:R-:W-:Y:S01]  /*0160*/  IMAD.WIDE R14, R15, 0x4, R8 ;  /* 0x000000040f0e7825 */ /* 0x000fe200078e0208 */
[----:B------:R-:W-:Y:S01]  /*0170*/  CS2R R8, SRZ ;  /* 0x0000000000087805 */ /* 0x000fe2000001ff00 */
[----:B------:R1:W2:Y:S05]  /*0180*/  @!P0 LDG.E.EL.128 R4, desc[UR6][R12.64] ;  /* 0x000000060c048981 */ /* 0x0002aa000c2e1d00 */
[----:B------:R3:W4:Y:S01]  /*0190*/  @!P1 LDG.E.EL.128 R8, desc[UR6][R14.64] ;  /* 0x000000060e089981 */ /* 0x000722000c2e1d00 */
[----:B------:R-:W5:Y:S01]  /*01a0*/  S2UR UR5, SR_CgaCtaId ;  /* 0x00000000000579c3 */ /* 0x000f620000008800 */
[C---:B------:R-:W-:Y:S01]  /*01b0*/  IMAD.SHL.U32 R2, R18.reuse, 0x80, RZ ;  /* 0x0000008012027824 */ /* 0x040fe200078e00ff */
[----:B------:R-:W-:Y:S01]  /*01c0*/  UMOV UR4, 0x400 ;  /* 0x0000040000047882 */ /* 0x000fe20000000000 */
[----:B------:R-:W-:-:S03]  /*01d0*/  IMAD.SHL.U32 R18, R18, 0x2, RZ ;  /* 0x0000000212127824 */ /* 0x000fc600078e00ff */
[----:B------:R-:W-:Y:S02]  /*01e0*/  LOP3.LUT R19, R2, 0x380, RZ, 0xc0, !PT ;  /* 0x0000038002137812 */ /* 0x000fe400078ec0ff */
[----:B------:R-:W-:Y:S02]  /*01f0*/  LOP3.LUT R22, R18, 0xf0, RZ, 0xc0, !PT ;  /* 0x000000f012167812 */ /* 0x000fe400078ec0ff */
[C---:B-1----:R-:W-:Y:S02]  /*0200*/  LOP3.LUT R12, R19.reuse, 0x20, RZ, 0xfc, !PT ;  /* 0x00000020130c7812 */ /* 0x042fe400078efcff */
[C---:B------:R-:W-:Y:S02]  /*0210*/  LOP3.LUT R18, R19.reuse, 0x40, RZ, 0xfc, !PT ;  /* 0x0000004013127812 */ /* 0x040fe400078efcff */
[C---:B------:R-:W-:Y:S02]  /*0220*/  LOP3.LUT R2, R19.reuse, R0, RZ, 0xfc, !PT ;  /* 0x0000000013027212 */ /* 0x040fe400078efcff */
[----:B---3--:R-:W-:Y:S01]  /*0230*/  LOP3.LUT R14, R19, 0x60, RZ, 0xfc, !PT ;  /* 0x00000060130e7812 */ /* 0x008fe200078efcff */
[----:B-----5:R-:W-:-:S06]  /*0240*/  UPRMT UR4, UR5, 0x654, UR4 ;  /* 0x0000065405047896 */ /* 0x020fcc0008000004 */
[----:B------:R-:W-:Y:S02]  /*0250*/  LEA.HI R19, R19, UR4, RZ, 0x1f ;  /* 0x0000000413137c11 */ /* 0x000fe4000f8ff8ff */
[----:B------:R-:W-:Y:S02]  /*0260*/  LEA.HI R13, R12, UR4, RZ, 0x1f ;  /* 0x000000040c0d7c11 */ /* 0x000fe4000f8ff8ff */
[----:B------:R-:W-:Y:S01]  /*0270*/  LEA.HI R15, R18, UR4, RZ, 0x1f ;  /* 0x00000004120f7c11 */ /* 0x000fe2000f8ff8ff */
[----:B------:R-:W-:Y:S01]  /*0280*/  IMAD R19, R2, 0x4, R19 ;  /* 0x0000000402137824 */ /* 0x000fe200078e0213 */
[----:B------:R-:W-:Y:S01]  /*0290*/  LEA.HI R23, R14, UR4, RZ, 0x1f ;  /* 0x000000040e177c11 */ /* 0x000fe2000f8ff8ff */
[C---:B------:R-:W-:Y:S02]  /*02a0*/  IMAD R18, R2.reuse, 0x4, R13 ;  /* 0x0000000402127824 */ /* 0x040fe400078e020d */
[C---:B------:R-:W-:Y:S02]  /*02b0*/  IMAD R21, R2.reuse, 0x4, R15 ;  /* 0x0000000402157824 */ /* 0x040fe400078e020f */
[----:B------:R-:W-:Y:S01]  /*02c0*/  IMAD R20, R2, 0x4, R23 ;  /* 0x0000000402147824 */ /* 0x000fe200078e0217 */
[----:B------:R-:W-:Y:S01]  /*02d0*/  LOP3.LUT R2, R16, 0x1fc, RZ, 0xc0, !PT ;  /* 0x000001fc10027812 */ /* 0x000fe200078ec0ff */
[----:B------:R-:W-:Y:S01]  /*02e0*/  VIADD R13, R22, UR4 ;  /* 0x00000004160d7c36 */ /* 0x000fe20008000000 */
[----:B------:R-:W-:-:S03]  /*02f0*/  LOP3.LUT R16, R17, 0x1c, R16, 0xf8, !PT ;  /* 0x0000001c11107812 */ /* 0x000fc600078ef810 */
[----:B------:R-:W-:Y:S01]  /*0300*/  IMAD R13, R2, 0x4, R13 ;  /* 0x00000004020d7824 */ /* 0x000fe200078e020d */
[----:B------:R-:W-:Y:S02]  /*0310*/  SHF.R.S32.HI R17, RZ, 0x1f, R16 ;  /* 0x0000001fff117819 */ /* 0x000fe40000011410 */
[----:B------:R-:W-:Y:S02]  /*0320*/  ISETP.GE.AND P0, PT, R16, 0x80, PT ;  /* 0x000000801000780c */ /* 0x000fe40003f06270 */
[----:B------:R-:W-:Y:S01]  /*0330*/  LEA.HI R17, R17, R16, RZ, 0x5 ;  /* 0x0000001011117211 */ /* 0x000fe200078f28ff */
[----:B--2---:R-:W-:Y:S04]  /*0340*/  STS [R19], R4 ;  /* 0x0000000413007388 */ /* 0x004fe80000000800 */
[----:B------:R1:W-:Y:S04]  /*0350*/  STS [R18+0x80], R5 ;  /* 0x0000800512007388 */ /* 0x0003e80000000800 */
[----:B------:R2:W-:Y:S04]  /*0360*/  STS [R21+0x100], R6 ;  /* 0x0001000615007388 */ /* 0x0005e80000000800 */
[----:B------:R3:W-:Y:S01]  /*0370*/  STS [R20+0x180], R7 ;  /* 0x0001800714007388 */ /* 0x0007e20000000800 */
[----:B-1----:R-:W1:Y:S03]  /*0380*/  LDC.64 R4, c[0x0][0x218] ;  /* 0x00008600ff047b82 */ /* 0x002e660000000a00 */
[----:B----4-:R4:W-:Y:S01]  /*0390*/  STS [R19+0x40], R8 ;  /* 0x0000400813007388 */ /* 0x0109e20000000800 */
[C---:B--2---:R-:W-:Y:S01]  /*03a0*/  IMAD.SHL.U32 R6, R17.reuse, 0x1000, RZ ;  /* 0x0000100011067824 */ /* 0x044fe200078e00ff */
[----:B------:R-:W-:-:S02]  /*03b0*/  LOP3.LUT R17, R17, 0xffffffe0, RZ, 0xc0, !PT ;  /* 0xffffffe011117812 */ /* 0x000fc400078ec0ff */
[----:B------:R2:W-:Y:S01]  /*03c0*/  STS [R18+0xc0], R9 ;  /* 0x0000c00912007388 */ /* 0x0005e20000000800 */
[----:B---3--:R-:W-:-:S03]  /*03d0*/  LOP3.LUT R7, R2, 0x200, RZ, 0xfc, !PT ;  /* 0x0000020002077812 */ /* 0x008fc600078efcff */
[----:B------:R-:W-:Y:S01]  /*03e0*/  STS [R21+0x140], R10 ;  /* 0x0001400a15007388 */ /* 0x000fe20000000800 */
[----:B------:R-:W-:Y:S02]  /*03f0*/  LOP3.LUT R6, R6, 0xfffe0000, RZ, 0xc0, !PT ;  /* 0xfffe000006067812 */ /* 0x000fe400078ec0ff */
[----:B------:R-:W-:Y:S01]  /*0400*/  SHF.R.U32.HI R7, RZ, 0x1, R7 ;  /* 0x00000001ff077819 */ /* 0x000fe20000011607 */
[----:B------:R-:W-:Y:S01]  /*0410*/  STS [R20+0x1c0], R11 ;  /* 0x0001c00b14007388 */ /* 0x000fe20000000800 */
[----:B------:R-:W-:Y:S02]  /*0420*/  IADD3 R17, R6, R16, -R17 ;  /* 0x0000001006117210 */ /* 0x000fe40007ffe811 */
[----:B------:R-:W-:Y:S01]  /*0430*/  LOP3.LUT R6, R3, R0, RZ, 0xfc, !PT ;  /* 0x0000000003067212 */ /* 0x000fe200078efcff */
[----:B------:R-:W-:Y:S01]  /*0440*/  BAR.SYNC.DEFER_BLOCKING 0x0 ;  /* 0x0000000000007b1d */ /* 0x000fe20000010000 */
[----:B----4-:R-:W-:-:S03]  /*0450*/  LOP3.LUT R8, R7, 0x1f0, RZ, 0xc0, !PT ;  /* 0x000001f007087812 */ /* 0x010fc600078ec0ff */
[----:B------:R-:W-:Y:S02]  /*0460*/  IMAD R7, R6, 0x20, R17 ;  /* 0x0000002006077824 */ /* 0x000fe400078e0211 */
[----:B--2---:R-:W-:Y:S02]  /*0470*/  VIADD R9, R8, UR4 ;  /* 0x0000000408097c36 */ /* 0x004fe40008000000 */
[----:B-1----:R-:W-:-:S04]  /*0480*/  IMAD.WIDE R6, R7, 0x4, R4 ;  /* 0x0000000407067825 */ /* 0x002fc800078e0204 */
[----:B------:R-:W-:Y:S01]  /*0490*/  IMAD R9, R2, 0x4, R9 ;  /* 0x0000000402097824 */ /* 0x000fe200078e0209 */
[----:B------:R-:W1:Y:S04]  /*04a0*/  LDS.128 R12, [R13] ;  /* 0x000000000d0c7984 */ /* 0x000e680000000c00 */
[----:B-1----:R1:W-:Y:S01]  /*04b0*/  @!P0 STG.E.128 desc[UR6][R6.64], R12 ;  /* 0x0000000c06008986 */ /* 0x0023e2000c101d06 */
[----:B------:R-:W-:Y:S05]  /*04c0*/  @P0 EXIT ;  /* 0x000000000000094d */ /* 0x000fea0003800000 */
[----:B------:R-:W0:Y:S01]  /*04d0*/  LDS.128 R8, [R9+0x800] ;  /* 0x0008000009087984 */ /* 0x000e220000000c00 */
[----:B------:R-:W-:-:S05]  /*04e0*/  LOP3.LUT R0, R3, 0x10, R0, 0xfe, !PT ;  /* 0x0000001003007812 */ /* 0x000fca00078efe00 */
[----:B------:R-:W-:-:S04]  /*04f0*/  IMAD R17, R0, 0x20, R17 ;  /* 0x0000002000117824 */ /* 0x000fc800078e0211 */
[----:B------:R-:W-:-:S05]  /*0500*/  IMAD.WIDE R4, R17, 0x4, R4 ;  /* 0x0000000411047825 */ /* 0x000fca00078e0204 */
[----:B0-----:R-:W-:Y:S01]  /*0510*/  STG.E.128 desc[UR6][R4.64], R8 ;  /* 0x0000000804007986 */ /* 0x001fe2000c101d06 */
[----:B------:R-:W-:Y:S05]  /*0520*/  EXIT ;  /* 0x000000000000794d */ /* 0x000fea0003800000 */
.L_x_0:
[----:B------:R-:W-:-:S00]  /*0530*/  BRA `(.L_x_0) ;  /* 0xfffffffc00fc7947 */ /* 0x000fc0000383ffff */
[----:B------:R-:W-:-:S00]  /*0540*/  NOP ;  /* 0x0000000000007918 */ /* 0x000fc00000000000 */
        /* <DEDUP_REMOVED lines=11> */
.L_x_1:


//--------------------- .nv.shared.triton_poi_fused_convolution_5 --------------------------
	.section	.nv.shared.triton_poi_fused_convolution_5,"aw",@nobits
	.sectionflags	@""
	.align	16
	.zero		1024


//--------------------- .nv.constant0.triton_poi_fused_convolution_5 --------------------------
	.section	.nv.constant0.triton_poi_fused_convolution_5,"a",@progbits
	.sectionflags	@""
	.align	4
.nv.constant0.triton_poi_fused_convolution_5:
	.zero		552
